	.headerflags	@"EF_CUDA_TEXMODE_UNIFIED EF_CUDA_64BIT_ADDRESS EF_CUDA_ACCELERATORS EF_CUDA_SM90 EF_CUDA_VIRTUAL_SM(EF_CUDA_SM90)"
	.elftype	@"ET_EXEC"


//--------------------- .nv.info                  --------------------------
	.section	.nv.info,"",@"SHT_CUDA_INFO"
	.align	4


	//----- nvinfo : EIATTR_REGCOUNT
	.align		4
        /*0000*/ 	.byte	0x04, 0x2f
        /*0002*/ 	.short	(.L_1 - .L_0)
	.align		4
.L_0:
        /*0004*/ 	.word	index@(triton_poi_fused_div_6)
        /*0008*/ 	.word	0x0000000e


	//----- nvinfo : EIATTR_MIN_STACK_SIZE
	.align		4
.L_1:
        /*000c*/ 	.byte	0x04, 0x12
        /*000e*/ 	.short	(.L_3 - .L_2)
	.align		4
.L_2:
        /*0010*/ 	.word	index@(triton_poi_fused_div_6)
        /*0014*/ 	.word	0x00000000


	//----- nvinfo : EIATTR_FRAME_SIZE
	.align		4
.L_3:
        /*0018*/ 	.byte	0x04, 0x11
        /*001a*/ 	.short	(.L_5 - .L_4)
	.align		4
.L_4:
        /*001c*/ 	.word	index@(triton_poi_fused_div_6)
        /*0020*/ 	.word	0x00000000


	//----- nvinfo : EIATTR_MIN_STACK_SIZE
	.align		4
.L_5:
        /*0024*/ 	.byte	0x04, 0x12
        /*0026*/ 	.short	(.L_7 - .L_6)
	.align		4
.L_6:
        /*0028*/ 	.word	index@(triton_poi_fused_div_6)
        /*002c*/ 	.word	0x00000000
.L_7:


//--------------------- .nv.info.triton_poi_fused_div_6 --------------------------
	.section	.nv.info.triton_poi_fused_div_6,"",@"SHT_CUDA_INFO"
	.sectionflags	@""
	.align	4


	//----- nvinfo : EIATTR_CUDA_API_VERSION
	.align		4
        /*0000*/ 	.byte	0x04, 0x37
        /*0002*/ 	.short	(.L_9 - .L_8)
.L_8:
        /*0004*/ 	.word	0x0000007c


	//----- nvinfo : EIATTR_KPARAM_INFO
	.align		4
.L_9:
        /*0008*/ 	.byte	0x04, 0x17
        /*000a*/ 	.short	(.L_11 - .L_10)
.L_10:
        /*000c*/ 	.word	0x00000000
        /*0010*/ 	.short	0x0003
        /*0012*/ 	.short	0x0018
        /*0014*/ 	.byte	0x00, 0xf0, 0x11, 0x00


	//----- nvinfo : EIATTR_KPARAM_INFO
	.align		4
.L_11:
        /*0018*/ 	.byte	0x04, 0x17
        /*001a*/ 	.short	(.L_13 - .L_12)
.L_12:
        /*001c*/ 	.word	0x00000000
        /*0020*/ 	.short	0x0002
        /*0022*/ 	.short	0x0010
        /*0024*/ 	.byte	0x00, 0xf4, 0x21, 0x00


	//----- nvinfo : EIATTR_KPARAM_INFO
	.align		4
.L_13:
        /*0028*/ 	.byte	0x04, 0x17
        /*002a*/ 	.short	(.L_15 - .L_14)
.L_14:
        /*002c*/ 	.word	0x00000000
        /*0030*/ 	.short	0x0001
        /*0032*/ 	.short	0x0008
        /*0034*/ 	.byte	0x00, 0xf4, 0x21, 0x00


	//----- nvinfo : EIATTR_KPARAM_INFO
	.align		4
.L_15:
        /*0038*/ 	.byte	0x04, 0x17
        /*003a*/ 	.short	(.L_17 - .L_16)
.L_16:
        /*003c*/ 	.word	0x00000000
        /*0040*/ 	.short	0x0000
        /*0042*/ 	.short	0x0000
        /*0044*/ 	.byte	0x00, 0xf4, 0x21, 0x00


	//----- nvinfo : EIATTR_SPARSE_MMA_MASK
	.align		4
.L_17:
        /*0048*/ 	.byte	0x03, 0x50
        /*004a*/ 	.short	0x0000


	//----- nvinfo : EIATTR_MAXREG_COUNT
	.align		4
        /*004c*/ 	.byte	0x03, 0x1b
        /*004e*/ 	.short	0x00ff


	//----- nvinfo : EIATTR_EXIT_INSTR_OFFSETS
	.align		4
        /*0050*/ 	.byte	0x04, 0x1c
        /*0052*/ 	.short	(.L_19 - .L_18)


	//   ....[0]....
.L_18:
        /*0054*/ 	.word	0x00000240


	//   ....[1]....
        /*0058*/ 	.word	0x00000260


	//----- nvinfo : EIATTR_REQNTID
	.align		4
.L_19:
        /*005c*/ 	.byte	0x04, 0x10
        /*005e*/ 	.short	(.L_21 - .L_20)
.L_20:
        /*0060*/ 	.word	0x00000080
        /*0064*/ 	.word	0x00000001
        /*0068*/ 	.word	0x00000001


	//----- nvinfo : EIATTR_CBANK_PARAM_SIZE
	.align		4
.L_21:
        /*006c*/ 	.byte	0x03, 0x19
        /*006e*/ 	.short	0x001c


	//----- nvinfo : EIATTR_PARAM_CBANK
	.align		4
        /*0070*/ 	.byte	0x04, 0x0a
        /*0072*/ 	.short	(.L_23 - .L_22)
	.align		4
.L_22:
        /*0074*/ 	.word	index@(.nv.constant0.triton_poi_fused_div_6)
        /*0078*/ 	.short	0x0210
        /*007a*/ 	.short	0x001c


	//----- nvinfo : EIATTR_SW_WAR
	.align		4
.L_23:
        /*007c*/ 	.byte	0x04, 0x36
        /*007e*/ 	.short	(.L_25 - .L_24)
.L_24:
        /*0080*/ 	.word	0x00000008
.L_25:


//--------------------- .nv.callgraph             --------------------------
	.section	.nv.callgraph,"",@"SHT_CUDA_CALLGRAPH"
	.align	4
	.sectionentsize	8
	.align		4
        /*0000*/ 	.word	0x00000000
	.align		4
        /*0004*/ 	.word	0xffffffff
	.align		4
        /*0008*/ 	.word	0x00000000
	.align		4
        /*000c*/ 	.word	0xfffffffe
	.align		4
        /*0010*/ 	.word	0x00000000
	.align		4
        /*0014*/ 	.word	0xfffffffd
	.align		4
        /*0018*/ 	.word	0x00000000
	.align		4
        /*001c*/ 	.word	0xfffffffc


//--------------------- .text.triton_poi_fused_div_6 --------------------------
	.section	.text.triton_poi_fused_div_6,"ax",@progbits
	.align	128
        .global         triton_poi_fused_div_6
        .type           triton_poi_fused_div_6,@function
        .size           triton_poi_fused_div_6,(.L_x_1 - triton_poi_fused_div_6)
        .other          triton_poi_fused_div_6,@"STO_CUDA_ENTRY STV_DEFAULT"
triton_poi_fused_div_6:
.text.triton_poi_fused_div_6:
[----:B------:R-:W0:Y:S02]  /*0000*/  LDC R1, c[0x0][0x28] ;  /* 0x00000a00ff017b82 */ /* 0x000e240000000800 */
[----:B------:R-:W1:Y:S01]  /*0010*/  S2R R0, SR_TID.X ;  /* 0x0000000000007919 */ /* 0x000e620000002100 */
[----:B------:R-:W2:Y:S01]  /*0020*/  LDC.64 R4, c[0x0][0x218] ;  /* 0x00008600ff047b82 */ /* 0x000ea20000000a00 */
[----:B------:R-:W-:Y:S01]  /*0030*/  ULDC.64 UR4, c[0x0][0x208] ;  /* 0x0000820000047ab9 */ /* 0x000fe20000000a00 */
[----:B------:R-:W3:Y:S01]  /*0040*/  S2R R9, SR_CTAID.X ;  /* 0x0000000000097919 */ /* 0x000ee20000002500 */
[----:B------:R-:W-:-:S05]  /*0050*/  IMAD.MOV.U32 R11, RZ, RZ, RZ ;  /* 0x000000ffff0b7224 */ /* 0x000fca00078e00ff */
[----:B------:R-:W4:Y:S01]  /*0060*/  LDC.64 R6, c[0x0][0x220] ;  /* 0x00008800ff067b82 */ /* 0x000f220000000a00 */
[----:B-1----:R-:W-:Y:S02]  /*0070*/  LOP3.LUT R0, R0, 0x7f, RZ, 0xc0, !PT ;  /* 0x0000007f00007812 */ /* 0x002fe400078ec0ff */
[----:B---3--:R-:W-:-:S03]  /*0080*/  SHF.R.S32.HI R2, RZ, 0x18, R9 ;  /* 0x00000018ff027819 */ /* 0x008fc60000011409 */
[----:B------:R-:W-:Y:S01]  /*0090*/  IMAD R9, R9, 0x80, R0 ;  /* 0x0000008009097824 */ /* 0x000fe200078e0200 */
[----:B------:R-:W-:-:S04]  /*00a0*/  SGXT R0, R2, 0x1 ;  /* 0x000000010200781a */ /* 0x000fc80000000200 */
[C---:B------:R-:W-:Y:S02]  /*00b0*/  ISETP.GE.AND P0, PT, R9.reuse, 0x100, PT ;  /* 0x000001000900780c */ /* 0x040fe40003f06270 */
[CC--:B------:R-:W-:Y:S02]  /*00c0*/  LEA.HI R2, R0.reuse, R9.reuse, RZ, 0x2 ;  /* 0x0000000900027211 */ /* 0x0c0fe400078f10ff */
[----:B------:R-:W-:Y:S02]  /*00d0*/  LEA.HI R0, R0, R9, RZ, 0x6 ;  /* 0x0000000900007211 */ /* 0x000fe400078f30ff */
[----:B------:R-:W-:Y:S02]  /*00e0*/  LOP3.LUT R2, R2, 0xfffffffc, RZ, 0xc0, !PT ;  /* 0xfffffffc02027812 */ /* 0x000fe400078ec0ff */
[----:B------:R-:W-:Y:S01]  /*00f0*/  SHF.R.S32.HI R3, RZ, 0x6, R0 ;  /* 0x00000006ff037819 */ /* 0x000fe20000011400 */
[----:B------:R-:W-:Y:S02]  /*0100*/  IMAD.MOV.U32 R0, RZ, RZ, RZ ;  /* 0x000000ffff007224 */ /* 0x000fe400078e00ff */
[----:B------:R-:W-:-:S04]  /*0110*/  IMAD.IADD R2, R9, 0x1, -R2 ;  /* 0x0000000109027824 */ /* 0x000fc800078e0a02 */
[----:B------:R-:W-:-:S04]  /*0120*/  IMAD R3, R3, 0x4, R2 ;  /* 0x0000000403037824 */ /* 0x000fc800078e0202 */
[----:B--2---:R-:W-:Y:S02]  /*0130*/  IMAD.WIDE R4, R3, 0x4, R4 ;  /* 0x0000000403047825 */ /* 0x004fe400078e0204 */
[----:B------:R-:W1:Y:S03]  /*0140*/  LDC.64 R2, c[0x0][0x210] ;  /* 0x00008400ff027b82 */ /* 0x000e660000000a00 */
[----:B------:R-:W2:Y:S01]  /*0150*/  @!P0 LDG.E.EL R0, desc[UR4][R4.64] ;  /* 0x0000000404008981 */ /* 0x000ea2000c2e1900 */
[----:B-1----:R-:W-:-:S05]  /*0160*/  IMAD.WIDE R2, R9, 0x4, R2 ;  /* 0x0000000409027825 */ /* 0x002fca00078e0202 */
[----:B------:R4:W3:Y:S02]  /*0170*/  @!P0 LDG.E R11, desc[UR4][R2.64] ;  /* 0x00000004020b8981 */ /* 0x0008e4000c1e1900 */
[----:B----4-:R-:W-:Y:S01]  /*0180*/  IMAD.WIDE R2, R9, 0x4, R6 ;  /* 0x0000000409027825 */ /* 0x010fe200078e0206 */
[C---:B--2---:R-:W-:Y:S02]  /*0190*/  FSETP.GT.AND P1, PT, R0.reuse, 9.9999999600419720025e-13, PT ;  /* 0x2b8cbccc0000780b */ /* 0x044fe40003f24000 */
[----:B------:R-:W-:-:S11]  /*01a0*/  FSETP.NAN.AND P2, PT, R0, R0, PT ;  /* 0x000000000000720b */ /* 0x000fd60003f48000 */
[----:B------:R-:W-:-:S04]  /*01b0*/  @!P1 FSEL R0, R0, 9.9999999600419720025e-13, P2 ;  /* 0x2b8cbccc00009808 */ /* 0x000fc80001000000 */
[C---:B------:R-:W-:Y:S02]  /*01c0*/  FSETP.GT.AND P1, PT, |R0|.reuse, 8.50705917302346158658e+37, PT ;  /* 0x7e8000000000780b */ /* 0x040fe40003f24200 */
[----:B------:R-:W-:-:S11]  /*01d0*/  FSETP.GEU.AND P2, PT, |R0|, 1.175494350822287508e-38, PT ;  /* 0x008000000000780b */ /* 0x000fd60003f4e200 */
[----:B------:R-:W-:Y:S01]  /*01e0*/  @P1 FMUL R0, R0, 0.25 ;  /* 0x3e80000000001820 */ /* 0x000fe20000400000 */
[----:B---3--:R-:W-:-:S03]  /*01f0*/  @P1 FMUL R11, R11, 0.25 ;  /* 0x3e8000000b0b1820 */ /* 0x008fc60000400000 */
[----:B------:R-:W-:Y:S01]  /*0200*/  @!P2 FMUL R0, R0, 16777216 ;  /* 0x4b8000000000a820 */ /* 0x000fe20000400000 */
[----:B------:R-:W-:-:S05]  /*0210*/  @!P2 FMUL R11, R11, 16777216 ;  /* 0x4b8000000b0ba820 */ /* 0x000fca0000400000 */
[----:B------:R-:W1:Y:S02]  /*0220*/  MUFU.RCP R0, R0 ;  /* 0x0000000000007308 */ /* 0x000e640000001000 */
[----:B-1----:R-:W-:Y:S01]  /*0230*/  FMUL R11, R0, R11 ;  /* 0x0000000b000b7220 */ /* 0x002fe20000400000 */
[----:B------:R-:W-:Y:S06]  /*0240*/  @P0 EXIT ;  /* 0x000000000000094d */ /* 0x000fec0003800000 */
[----:B------:R-:W-:Y:S01]  /*0250*/  STG.E desc[UR4][R2.64], R11 ;  /* 0x0000000b02007986 */ /* 0x000fe2000c101904 */
[----:B------:R-:W-:Y:S05]  /*0260*/  EXIT ;  /* 0x000000000000794d */ /* 0x000fea0003800000 */
.L_x_0:
[----:B------:R-:W-:-:S00]  /*0270*/  BRA `(.L_x_0) ;  /* 0xfffffffc00fc7947 */ /* 0x000fc0000383ffff */
[----:B------:R-:W-:-:S00]  /*0280*/  NOP ;  /* 0x0000000000007918 */ /* 0x000fc00000000000 */
[----:B------:R-:W-:-:S00]  /*0290*/  NOP ;  /* 0x0000000000007918 */ /* 0x000fc00000000000 */
[----:B------:R-:W-:-:S00]  /*02a0*/  NOP ;  /* 0x0000000000007918 */ /* 0x000fc00000000000 */
[----:B------:R-:W-:-:S00]  /*02b0*/  NOP ;  /* 0x0000000000007918 */ /* 0x000fc00000000000 */
[----:B------:R-:W-:-:S00]  /*02c0*/  NOP ;  /* 0x0000000000007918 */ /* 0x000fc00000000000 */
[----:B------:R-:W-:-:S00]  /*02d0*/  NOP ;  /* 0x0000000000007918 */ /* 0x000fc00000000000 */
[----:B------:R-:W-:-:S00]  /*02e0*/  NOP ;  /* 0x0000000000007918 */ /* 0x000fc00000000000 */
[----:B------:R-:W-:-:S00]  /*02f0*/  NOP ;  /* 0x0000000000007918 */ /* 0x000fc00000000000 */
.L_x_1:


//--------------------- .nv.constant0.triton_poi_fused_div_6 --------------------------
	.section	.nv.constant0.triton_poi_fused_div_6,"a",@progbits
	.sectionflags	@""
	.align	4
.nv.constant0.triton_poi_fused_div_6:
	.zero		556
